//
// Generated by NVIDIA NVVM Compiler
//
// Compiler Build ID: CL-36424714
// Cuda compilation tools, release 13.0, V13.0.88
// Based on NVVM 20.0.0
//

.version 9.0
.target sm_100
.address_size 64

	// .globl	_Z4edgePiS_S_S_S_S_S_
// _ZZ4edgePiS_S_S_S_S_S_E10quickBreak_$_0 has been demoted

.visible .entry _Z4edgePiS_S_S_S_S_S_(
	.param .u64 .ptr .align 1 _Z4edgePiS_S_S_S_S_S__param_0,
	.param .u64 .ptr .align 1 _Z4edgePiS_S_S_S_S_S__param_1,
	.param .u64 .ptr .align 1 _Z4edgePiS_S_S_S_S_S__param_2,
	.param .u64 .ptr .align 1 _Z4edgePiS_S_S_S_S_S__param_3,
	.param .u64 .ptr .align 1 _Z4edgePiS_S_S_S_S_S__param_4,
	.param .u64 .ptr .align 1 _Z4edgePiS_S_S_S_S_S__param_5,
	.param .u64 .ptr .align 1 _Z4edgePiS_S_S_S_S_S__param_6
)
{
	.reg .pred 	%p<11>;
	.reg .b32 	%r<56>;
	.reg .b64 	%rd<38>;
	// demoted variable
	.shared .align 4 .u32 _ZZ4edgePiS_S_S_S_S_S_E10quickBreak_$_0;
	ld.param.u64 	%rd14, [_Z4edgePiS_S_S_S_S_S__param_0];
	ld.param.u64 	%rd15, [_Z4edgePiS_S_S_S_S_S__param_1];
	ld.param.u64 	%rd16, [_Z4edgePiS_S_S_S_S_S__param_2];
	ld.param.u64 	%rd19, [_Z4edgePiS_S_S_S_S_S__param_4];
	ld.param.u64 	%rd18, [_Z4edgePiS_S_S_S_S_S__param_5];
	ld.param.u64 	%rd20, [_Z4edgePiS_S_S_S_S_S__param_6];
	cvta.to.global.u64 	%rd1, %rd20;
	cvta.to.global.u64 	%rd2, %rd19;
	cvta.to.global.u64 	%rd21, %rd18;
	mov.u32 	%r14, %tid.z;
	mov.u32 	%r15, %ntid.x;
	mov.u32 	%r16, %ntid.y;
	mov.u32 	%r17, %tid.y;
	mov.u32 	%r18, %tid.x;
	mad.lo.s32 	%r19, %r16, %r14, %r17;
	mad.lo.s32 	%r1, %r19, %r15, %r18;
	mul.lo.s32 	%r20, %r15, %r16;
	mov.u32 	%r21, %ntid.z;
	mul.lo.s32 	%r2, %r20, %r21;
	mov.u32 	%r54, %ctaid.x;
	ld.global.u32 	%r22, [%rd21];
	setp.ge.s32 	%p1, %r54, %r22;
	@%p1 bra 	$L__BB0_16;
	cvta.to.global.u64 	%rd3, %rd14;
	cvta.to.global.u64 	%rd4, %rd15;
	cvta.to.global.u64 	%rd5, %rd16;
	mul.wide.u32 	%rd6, %r1, 4;
$L__BB0_2:
	ld.param.u64 	%rd35, [_Z4edgePiS_S_S_S_S_S__param_3];
	cvta.to.global.u64 	%rd22, %rd35;
	ld.global.u32 	%r23, [%rd22];
	mul.lo.s32 	%r5, %r23, %r54;
$L__BB0_3:
	setp.ne.s32 	%p2, %r1, 0;
	@%p2 bra 	$L__BB0_5;
	mov.b32 	%r24, 0;
	st.shared.u32 	[_ZZ4edgePiS_S_S_S_S_S_E10quickBreak_$_0], %r24;
$L__BB0_5:
	bar.sync 	0;
	ld.global.u32 	%r25, [%rd2];
	setp.ge.s32 	%p3, %r1, %r25;
	@%p3 bra 	$L__BB0_14;
	mov.u64 	%rd37, %rd6;
	mov.u32 	%r55, %r1;
$L__BB0_7:
	add.s64 	%rd8, %rd3, %rd37;
	ld.global.u32 	%r26, [%rd8];
	add.s32 	%r27, %r26, %r5;
	mul.wide.s32 	%rd23, %r27, 4;
	add.s64 	%rd9, %rd1, %rd23;
	ld.global.u32 	%r7, [%rd9];
	add.s64 	%rd10, %rd4, %rd37;
	ld.global.u32 	%r28, [%rd10];
	add.s32 	%r29, %r28, %r5;
	mul.wide.s32 	%rd24, %r29, 4;
	add.s64 	%rd11, %rd1, %rd24;
	ld.global.u32 	%r8, [%rd11];
	add.s64 	%rd12, %rd5, %rd37;
	ld.global.u32 	%r9, [%rd12];
	add.s32 	%r10, %r9, %r8;
	setp.le.s32 	%p4, %r7, %r10;
	@%p4 bra 	$L__BB0_10;
	atom.global.min.s32 	%r39, [%rd9], %r10;
	ld.global.u32 	%r40, [%rd8];
	add.s32 	%r41, %r40, %r5;
	mul.wide.s32 	%rd29, %r41, 4;
	add.s64 	%rd30, %rd1, %rd29;
	ld.global.u32 	%r42, [%rd30];
	ld.global.u32 	%r43, [%rd10];
	add.s32 	%r44, %r43, %r5;
	mul.wide.s32 	%rd31, %r44, 4;
	add.s64 	%rd32, %rd1, %rd31;
	ld.global.u32 	%r45, [%rd32];
	ld.global.u32 	%r46, [%rd12];
	add.s32 	%r47, %r46, %r45;
	setp.ne.s32 	%p7, %r42, %r47;
	@%p7 bra 	$L__BB0_13;
	mov.b32 	%r48, 1;
	st.shared.u32 	[_ZZ4edgePiS_S_S_S_S_S_E10quickBreak_$_0], %r48;
	bra.uni 	$L__BB0_13;
$L__BB0_10:
	add.s32 	%r11, %r9, %r7;
	setp.le.s32 	%p5, %r8, %r11;
	@%p5 bra 	$L__BB0_13;
	atom.global.min.s32 	%r30, [%rd11], %r11;
	ld.global.u32 	%r31, [%rd8];
	add.s32 	%r32, %r31, %r5;
	mul.wide.s32 	%rd25, %r32, 4;
	add.s64 	%rd26, %rd1, %rd25;
	ld.global.u32 	%r33, [%rd26];
	ld.global.u32 	%r34, [%rd12];
	add.s32 	%r35, %r34, %r33;
	ld.global.u32 	%r36, [%rd10];
	add.s32 	%r37, %r36, %r5;
	mul.wide.s32 	%rd27, %r37, 4;
	add.s64 	%rd28, %rd1, %rd27;
	st.global.u32 	[%rd28], %r35;
	setp.eq.s32 	%p6, %r35, 0;
	@%p6 bra 	$L__BB0_13;
	mov.b32 	%r38, 1;
	st.shared.u32 	[_ZZ4edgePiS_S_S_S_S_S_E10quickBreak_$_0], %r38;
$L__BB0_13:
	add.s32 	%r55, %r55, %r2;
	ld.global.u32 	%r49, [%rd2];
	mul.wide.u32 	%rd33, %r2, 4;
	add.s64 	%rd37, %rd37, %rd33;
	setp.lt.s32 	%p8, %r55, %r49;
	@%p8 bra 	$L__BB0_7;
$L__BB0_14:
	bar.sync 	0;
	ld.shared.u32 	%r50, [_ZZ4edgePiS_S_S_S_S_S_E10quickBreak_$_0];
	setp.ne.s32 	%p9, %r50, 0;
	@%p9 bra 	$L__BB0_3;
	ld.param.u64 	%rd36, [_Z4edgePiS_S_S_S_S_S__param_5];
	mov.u32 	%r51, %nctaid.x;
	mov.u32 	%r52, %nctaid.y;
	mad.lo.s32 	%r54, %r51, %r52, %r54;
	cvta.to.global.u64 	%rd34, %rd36;
	ld.global.u32 	%r53, [%rd34];
	setp.lt.s32 	%p10, %r54, %r53;
	@%p10 bra 	$L__BB0_2;
$L__BB0_16:
	ret;

}


// ===== COMPILED SASS (sm_100) =====

	.target	sm_100

	.elftype	@"ET_EXEC"


//--------------------- .note.nv.tkinfo           --------------------------
	.section	.note.nv.tkinfo,"",@"SHT_NOTE"
	.sectionflags	@"SHF_NOTE_NV_TKINFO"
	.tkinfo
        /*0018*/ 	.word	0x00000002
        /*0030*/ 	.string	""
        /*0030*/ 	.string	"ptxas"
        /*0030*/ 	.string	"Cuda compilation tools, release 13.0, V13.0.88"
        /*0030*/ 	.string	"Build cuda_13.0.r13.0/compiler.36424714_0"
        /*0030*/ 	.string	"-arch sm_100 -m 64 "



//--------------------- .note.nv.cuinfo           --------------------------
	.section	.note.nv.cuinfo,"",@"SHT_NOTE"
	.sectionflags	@"SHF_NOTE_NV_CUINFO"
        /*0018*/ 	.short	0x0002
        /*001a*/ 	.short	0x0064
        /*001c*/ 	.short	0x0082
	.zero		2


//--------------------- .nv.info                  --------------------------
	.section	.nv.info,"",@"SHT_CUDA_INFO"
	.align	4


	//----- nvinfo : EIATTR_REGCOUNT
	.align		4
        /*0000*/ 	.byte	0x04, 0x2f
        /*0002*/ 	.short	(.L_1 - .L_0)
	.align		4
.L_0:
        /*0004*/ 	.word	index@(_Z4edgePiS_S_S_S_S_S_)
        /*0008*/ 	.word	0x00000020


	//----- nvinfo : EIATTR_FRAME_SIZE
	.align		4
.L_1:
        /*000c*/ 	.byte	0x04, 0x11
        /*000e*/ 	.short	(.L_3 - .L_2)
	.align		4
.L_2:
        /*0010*/ 	.word	index@(_Z4edgePiS_S_S_S_S_S_)
        /*0014*/ 	.word	0x00000000


	//----- nvinfo : EIATTR_MIN_STACK_SIZE
	.align		4
.L_3:
        /*0018*/ 	.byte	0x04, 0x12
        /*001a*/ 	.short	(.L_5 - .L_4)
	.align		4
.L_4:
        /*001c*/ 	.word	index@(_Z4edgePiS_S_S_S_S_S_)
        /*0020*/ 	.word	0x00000000
.L_5:


//--------------------- .nv.compat                --------------------------
	.section	.nv.compat,"",@"SHT_CUDA_COMPAT_INFO"
	.align	4
        /*0000*/ 	.byte	0x02, 0x09, 0x00, 0x00, 0x02, 0x02, 0x01, 0x00, 0x02, 0x05, 0x05, 0x00, 0x03, 0x07, 0x01, 0x01
        /*0010*/ 	.byte	0x02, 0x03, 0x00, 0x00, 0x02, 0x06, 0x01, 0x00, 0x04, 0x0b, 0x08, 0x00, 0x09, 0x00, 0x00, 0x00
        /*0020*/ 	.byte	0x00, 0x00, 0x00, 0x00


//--------------------- .nv.info._Z4edgePiS_S_S_S_S_S_ --------------------------
	.section	.nv.info._Z4edgePiS_S_S_S_S_S_,"",@"SHT_CUDA_INFO"
	.sectionflags	@""
	.align	4


	//----- nvinfo : EIATTR_CUDA_API_VERSION
	.align		4
        /*0000*/ 	.byte	0x04, 0x37
        /*0002*/ 	.short	(.L_7 - .L_6)
.L_6:
        /*0004*/ 	.word	0x00000082


	//----- nvinfo : EIATTR_KPARAM_INFO
	.align		4
.L_7:
        /*0008*/ 	.byte	0x04, 0x17
        /*000a*/ 	.short	(.L_9 - .L_8)
.L_8:
        /*000c*/ 	.word	0x00000000
        /*0010*/ 	.short	0x0006
        /*0012*/ 	.short	0x0030
        /*0014*/ 	.byte	0x00, 0xf5, 0x21, 0x00


	//----- nvinfo : EIATTR_KPARAM_INFO
	.align		4
.L_9:
        /*0018*/ 	.byte	0x04, 0x17
        /*001a*/ 	.short	(.L_11 - .L_10)
.L_10:
        /*001c*/ 	.word	0x00000000
        /*0020*/ 	.short	0x0005
        /*0022*/ 	.short	0x0028
        /*0024*/ 	.byte	0x00, 0xf5, 0x21, 0x00


	//----- nvinfo : EIATTR_KPARAM_INFO
	.align		4
.L_11:
        /*0028*/ 	.byte	0x04, 0x17
        /*002a*/ 	.short	(.L_13 - .L_12)
.L_12:
        /*002c*/ 	.word	0x00000000
        /*0030*/ 	.short	0x0004
        /*0032*/ 	.short	0x0020
        /*0034*/ 	.byte	0x00, 0xf5, 0x21, 0x00


	//----- nvinfo : EIATTR_KPARAM_INFO
	.align		4
.L_13:
        /*0038*/ 	.byte	0x04, 0x17
        /*003a*/ 	.short	(.L_15 - .L_14)
.L_14:
        /*003c*/ 	.word	0x00000000
        /*0040*/ 	.short	0x0003
        /*0042*/ 	.short	0x0018
        /*0044*/ 	.byte	0x00, 0xf5, 0x21, 0x00


	//----- nvinfo : EIATTR_KPARAM_INFO
	.align		4
.L_15:
        /*0048*/ 	.byte	0x04, 0x17
        /*004a*/ 	.short	(.L_17 - .L_16)
.L_16:
        /*004c*/ 	.word	0x00000000
        /*0050*/ 	.short	0x0002
        /*0052*/ 	.short	0x0010
        /*0054*/ 	.byte	0x00, 0xf5, 0x21, 0x00


	//----- nvinfo : EIATTR_KPARAM_INFO
	.align		4
.L_17:
        /*0058*/ 	.byte	0x04, 0x17
        /*005a*/ 	.short	(.L_19 - .L_18)
.L_18:
        /*005c*/ 	.word	0x00000000
        /*0060*/ 	.short	0x0001
        /*0062*/ 	.short	0x0008
        /*0064*/ 	.byte	0x00, 0xf5, 0x21, 0x00


	//----- nvinfo : EIATTR_KPARAM_INFO
	.align		4
.L_19:
        /*0068*/ 	.byte	0x04, 0x17
        /*006a*/ 	.short	(.L_21 - .L_20)
.L_20:
        /*006c*/ 	.word	0x00000000
        /*0070*/ 	.short	0x0000
        /*0072*/ 	.short	0x0000
        /*0074*/ 	.byte	0x00, 0xf5, 0x21, 0x00


	//----- nvinfo : EIATTR_SPARSE_MMA_MASK
	.align		4
.L_21:
        /*0078*/ 	.byte	0x03, 0x50
        /*007a*/ 	.short	0x0000


	//----- nvinfo : EIATTR_MAXREG_COUNT
	.align		4
        /*007c*/ 	.byte	0x03, 0x1b
        /*007e*/ 	.short	0x00ff


	//----- nvinfo : EIATTR_NUM_BARRIERS
	.align		4
        /*0080*/ 	.byte	0x02, 0x4c
        /*0082*/ 	.byte	0x01
	.zero		1


	//----- nvinfo : EIATTR_MERCURY_ISA_VERSION
	.align		4
        /*0084*/ 	.byte	0x03, 0x5f
        /*0086*/ 	.short	0x0101


	//----- nvinfo : EIATTR_VRC_CTA_INIT_COUNT
	.align		4
        /*0088*/ 	.byte	0x02, 0x4a
	.zero		1
	.zero		1


	//----- nvinfo : EIATTR_EXIT_INSTR_OFFSETS
	.align		4
        /*008c*/ 	.byte	0x04, 0x1c
        /*008e*/ 	.short	(.L_23 - .L_22)


	//   ....[0]....
.L_22:
        /*0090*/ 	.word	0x000000f0


	//   ....[1]....
        /*0094*/ 	.word	0x00000760


	//----- nvinfo : EIATTR_CRS_STACK_SIZE
	.align		4
.L_23:
        /*0098*/ 	.byte	0x04, 0x1e
        /*009a*/ 	.short	(.L_25 - .L_24)
.L_24:
        /*009c*/ 	.word	0x00000000


	//----- nvinfo : EIATTR_CBANK_PARAM_SIZE
	.align		4
.L_25:
        /*00a0*/ 	.byte	0x03, 0x19
        /*00a2*/ 	.short	0x0038


	//----- nvinfo : EIATTR_PARAM_CBANK
	.align		4
        /*00a4*/ 	.byte	0x04, 0x0a
        /*00a6*/ 	.short	(.L_27 - .L_26)
	.align		4
.L_26:
        /*00a8*/ 	.word	index@(.nv.constant0._Z4edgePiS_S_S_S_S_S_)
        /*00ac*/ 	.short	0x0380
        /*00ae*/ 	.short	0x0038


	//----- nvinfo : EIATTR_SW_WAR
	.align		4
.L_27:
        /*00b0*/ 	.byte	0x04, 0x36
        /*00b2*/ 	.short	(.L_29 - .L_28)
.L_28:
        /*00b4*/ 	.word	0x00000008
.L_29:


//--------------------- .nv.callgraph             --------------------------
	.section	.nv.callgraph,"",@"SHT_CUDA_CALLGRAPH"
	.align	4
	.sectionentsize	8
	.align		4
        /*0000*/ 	.word	0x00000000
	.align		4
        /*0004*/ 	.word	0xffffffff
	.align		4
        /*0008*/ 	.word	0x00000000
	.align		4
        /*000c*/ 	.word	0xfffffffe
	.align		4
        /*0010*/ 	.word	0x00000000
	.align		4
        /*0014*/ 	.word	0xfffffffd
	.align		4
        /*0018*/ 	.word	0x00000000
	.align		4
        /*001c*/ 	.word	0xfffffffc


//--------------------- .text._Z4edgePiS_S_S_S_S_S_ --------------------------
	.section	.text._Z4edgePiS_S_S_S_S_S_,"ax",@progbits
	.align	128
        .global         _Z4edgePiS_S_S_S_S_S_
        .type           _Z4edgePiS_S_S_S_S_S_,@function
        .size           _Z4edgePiS_S_S_S_S_S_,(.L_x_9 - _Z4edgePiS_S_S_S_S_S_)
        .other          _Z4edgePiS_S_S_S_S_S_,@"STO_CUDA_ENTRY STV_DEFAULT"
_Z4edgePiS_S_S_S_S_S_:
.text._Z4edgePiS_S_S_S_S_S_:
[----:B------:R-:W-:Y:S08]  /*0000*/  LDC R1, c[0x0][0x37c] ;  /* 0x0000df00ff017b82 */ /* 0x000ff00000000800 */
[----:B------:R-:W0:Y:S01]  /*0010*/  LDC.64 R2, c[0x0][0x3a8] ;  /* 0x0000ea00ff027b82 */ /* 0x000e220000000a00 */
[----:B------:R-:W0:Y:S02]  /*0020*/  LDCU.64 UR8, c[0x0][0x358] ;  /* 0x00006b00ff0877ac */ /* 0x000e240008000a00 */
[----:B0-----:R-:W2:Y:S05]  /*0030*/  LDG.E R2, desc[UR8][R2.64] ;  /* 0x0000000802027981 */ /* 0x001eaa000c1e1900 */
[----:B------:R-:W2:Y:S01]  /*0040*/  S2UR UR6, SR_CTAID.X ;  /* 0x00000000000679c3 */ /* 0x000ea20000002500 */
[----:B------:R-:W0:Y:S01]  /*0050*/  LDCU UR4, c[0x0][0x360] ;  /* 0x00006c00ff0477ac */ /* 0x000e220008000800 */
[----:B------:R-:W1:Y:S01]  /*0060*/  S2R R0, SR_TID.Z ;  /* 0x0000000000007919 */ /* 0x000e620000002300 */
[----:B------:R-:W1:Y:S01]  /*0070*/  LDCU UR5, c[0x0][0x364] ;  /* 0x00006c80ff0577ac */ /* 0x000e620008000800 */
[----:B------:R-:W1:Y:S04]  /*0080*/  S2R R5, SR_TID.Y ;  /* 0x0000000000057919 */ /* 0x000e680000002200 */
[----:B------:R-:W3:Y:S01]  /*0090*/  LDC R10, c[0x0][0x368] ;  /* 0x0000da00ff0a7b82 */ /* 0x000ee20000000800 */
[----:B------:R-:W0:Y:S01]  /*00a0*/  S2R R7, SR_TID.X ;  /* 0x0000000000077919 */ /* 0x000e220000002100 */
[----:B-1----:R-:W-:-:S04]  /*00b0*/  IMAD R0, R0, UR5, R5 ;  /* 0x0000000500007c24 */ /* 0x002fc8000f8e0205 */
[----:B0-----:R-:W-:Y:S01]  /*00c0*/  IMAD R0, R0, UR4, R7 ;  /* 0x0000000400007c24 */ /* 0x001fe2000f8e0207 */
[----:B------:R-:W-:Y:S01]  /*00d0*/  UIMAD UR4, UR4, UR5, URZ ;  /* 0x00000005040472a4 */ /* 0x000fe2000f8e02ff */
[----:B--2---:R-:W-:-:S13]  /*00e0*/  ISETP.LE.AND P0, PT, R2, UR6, PT ;  /* 0x0000000602007c0c */ /* 0x004fda000bf03270 */
[----:B---3--:R-:W-:Y:S05]  /*00f0*/  @P0 EXIT ;  /* 0x000000000000094d */ /* 0x008fea0003800000 */
[----:B------:R-:W-:-:S04]  /*0100*/  IMAD.WIDE.U32 R2, R0, 0x4, RZ ;  /* 0x0000000400027825 */ /* 0x000fc800078e00ff */
[----:B------:R-:W-:Y:S01]  /*0110*/  IMAD R10, R10, UR4, RZ ;  /* 0x000000040a0a7c24 */ /* 0x000fe2000f8e02ff */
[----:B------:R-:W-:-:S06]  /*0120*/  UMOV UR4, UR6 ;  /* 0x0000000600047c82 */ /* 0x000fcc0008000000 */
.L_x_7:
[----:B0-----:R-:W0:Y:S02]  /*0130*/  LDC.64 R4, c[0x0][0x398] ;  /* 0x0000e600ff047b82 */ /* 0x001e240000000a00 */
[----:B0-----:R-:W2:Y:S02]  /*0140*/  LDG.E R4, desc[UR8][R4.64] ;  /* 0x0000000804047981 */ /* 0x001ea4000c1e1900 */
[----:B--2---:R-:W-:-:S07]  /*0150*/  IMAD R11, R4, UR4, RZ ;  /* 0x00000004040b7c24 */ /* 0x004fce000f8e02ff */
.L_x_6:
[----:B------:R-:W-:Y:S01]  /*0160*/  ISETP.NE.AND P0, PT, R0, RZ, PT ;  /* 0x000000ff0000720c */ /* 0x000fe20003f05270 */
[----:B0-----:R-:W0:Y:S01]  /*0170*/  LDC.64 R4, c[0x0][0x3a0] ;  /* 0x0000e800ff047b82 */ /* 0x001e220000000a00 */
[----:B------:R-:W1:Y:S01]  /*0180*/  LDCU.64 UR10, c[0x0][0x390] ;  /* 0x00007200ff0a77ac */ /* 0x000e620008000a00 */
[----:B------:R-:W2:Y:S10]  /*0190*/  LDCU.128 UR12, c[0x0][0x380] ;  /* 0x00007000ff0c77ac */ /* 0x000eb40008000c00 */
[----:B------:R-:W3:Y:S01]  /*01a0*/  @!P0 S2R R7, SR_CgaCtaId ;  /* 0x0000000000078919 */ /* 0x000ee20000008800 */
[----:B------:R-:W-:-:S04]  /*01b0*/  @!P0 MOV R6, 0x400 ;  /* 0x0000040000068802 */ /* 0x000fc80000000f00 */
[----:B---3--:R-:W-:-:S05]  /*01c0*/  @!P0 LEA R6, R7, R6, 0x18 ;  /* 0x0000000607068211 */ /* 0x008fca00078ec0ff */
[----:B------:R3:W-:Y:S01]  /*01d0*/  @!P0 STS [R6], RZ ;  /* 0x000000ff06008388 */ /* 0x0007e20000000800 */
[----:B------:R-:W-:Y:S06]  /*01e0*/  BAR.SYNC.DEFER_BLOCKING 0x0 ;  /* 0x0000000000007b1d */ /* 0x000fec0000010000 */
[----:B0-----:R-:W4:Y:S01]  /*01f0*/  LDG.E R7, desc[UR8][R4.64] ;  /* 0x0000000804077981 */ /* 0x001f22000c1e1900 */
[----:B------:R-:W-:Y:S01]  /*0200*/  BSSY.RECONVERGENT B0, `(.L_x_0) ;  /* 0x0000047000007945 */ /* 0x000fe20003800200 */
[----:B----4-:R-:W-:-:S13]  /*0210*/  ISETP.GE.AND P0, PT, R0, R7, PT ;  /* 0x000000070000720c */ /* 0x010fda0003f06270 */
[----:B-123--:R-:W-:Y:S05]  /*0220*/  @P0 BRA `(.L_x_1) ;  /* 0x0000000400100947 */ /* 0x00efea0003800000 */
[----:B------:R-:W0:Y:S01]  /*0230*/  LDC.64 R6, c[0x0][0x3b0] ;  /* 0x0000ec00ff067b82 */ /* 0x000e220000000a00 */
[----:B------:R-:W-:Y:S02]  /*0240*/  IMAD.MOV.U32 R15, RZ, RZ, R0 ;  /* 0x000000ffff0f7224 */ /* 0x000fe400078e0000 */
[----:B------:R-:W-:Y:S02]  /*0250*/  IMAD.MOV.U32 R8, RZ, RZ, R2 ;  /* 0x000000ffff087224 */ /* 0x000fe400078e0002 */
[----:B------:R-:W-:-:S07]  /*0260*/  IMAD.MOV.U32 R9, RZ, RZ, R3 ;  /* 0x000000ffff097224 */ /* 0x000fce00078e0003 */
.L_x_5:
[C---:B------:R-:W-:Y:S02]  /*0270*/  IADD3 R16, P1, PT, R8.reuse, UR14, RZ ;  /* 0x0000000e08107c10 */ /* 0x040fe4000ff3e0ff */
[----:B0-----:R-:W-:Y:S02]  /*0280*/  IADD3 R18, P0, PT, R8, UR12, RZ ;  /* 0x0000000c08127c10 */ /* 0x001fe4000ff1e0ff */
[C---:B------:R-:W-:Y:S02]  /*0290*/  IADD3.X R17, PT, PT, R9.reuse, UR15, RZ, P1, !PT ;  /* 0x0000000f09117c10 */ /* 0x040fe40008ffe4ff */
[----:B------:R-:W-:-:S03]  /*02a0*/  IADD3.X R19, PT, PT, R9, UR13, RZ, P0, !PT ;  /* 0x0000000d09137c10 */ /* 0x000fc600087fe4ff */
[----:B------:R-:W2:Y:S04]  /*02b0*/  LDG.E R20, desc[UR8][R16.64] ;  /* 0x0000000810147981 */ /* 0x000ea8000c1e1900 */
[----:B------:R-:W3:Y:S01]  /*02c0*/  LDG.E R14, desc[UR8][R18.64] ;  /* 0x00000008120e7981 */ /* 0x000ee2000c1e1900 */
[----:B------:R-:W-:-:S04]  /*02d0*/  IADD3 R12, P0, PT, R8, UR10, RZ ;  /* 0x0000000a080c7c10 */ /* 0x000fc8000ff1e0ff */
[----:B------:R-:W-:-:S05]  /*02e0*/  IADD3.X R13, PT, PT, R9, UR11, RZ, P0, !PT ;  /* 0x0000000b090d7c10 */ /* 0x000fca00087fe4ff */
[----:B------:R-:W4:Y:S01]  /*02f0*/  LDG.E R25, desc[UR8][R12.64] ;  /* 0x000000080c197981 */ /* 0x000f22000c1e1900 */
[C---:B--2---:R-:W-:Y:S01]  /*0300*/  IADD3 R21, PT, PT, R11.reuse, R20, RZ ;  /* 0x000000140b157210 */ /* 0x044fe20007ffe0ff */
[----:B---3--:R-:W-:-:S04]  /*0310*/  IMAD.IADD R23, R11, 0x1, R14 ;  /* 0x000000010b177824 */ /* 0x008fc800078e020e */
[----:B0-----:R-:W-:-:S04]  /*0320*/  IMAD.WIDE R20, R21, 0x4, R6 ;  /* 0x0000000415147825 */ /* 0x001fc800078e0206 */
[----:B------:R-:W-:Y:S01]  /*0330*/  IMAD.WIDE R22, R23, 0x4, R6 ;  /* 0x0000000417167825 */ /* 0x000fe200078e0206 */
[----:B------:R-:W4:Y:S04]  /*0340*/  LDG.E R24, desc[UR8][R20.64] ;  /* 0x0000000814187981 */ /* 0x000f28000c1e1900 */
[----:B------:R-:W2:Y:S01]  /*0350*/  LDG.E R14, desc[UR8][R22.64] ;  /* 0x00000008160e7981 */ /* 0x000ea2000c1e1900 */
[----:B------:R-:W-:Y:S01]  /*0360*/  BSSY.RECONVERGENT B1, `(.L_x_2) ;  /* 0x000002b000017945 */ /* 0x000fe20003800200 */
[----:B----4-:R-:W-:-:S05]  /*0370*/  IMAD.IADD R29, R24, 0x1, R25 ;  /* 0x00000001181d7824 */ /* 0x010fca00078e0219 */
[----:B--2---:R-:W-:-:S13]  /*0380*/  ISETP.GT.AND P0, PT, R14, R29, PT ;  /* 0x0000001d0e00720c */ /* 0x004fda0003f04270 */
[----:B------:R-:W-:Y:S05]  /*0390*/  @!P0 BRA `(.L_x_3) ;  /* 0x00000000004c8947 */ /* 0x000fea0003800000 */
[----:B------:R1:W-:Y:S04]  /*03a0*/  REDG.E.MIN.S32.STRONG.GPU desc[UR8][R22.64], R29 ;  /* 0x0000001d1600798e */ /* 0x0003e8000c92e308 */
[----:B------:R-:W2:Y:S04]  /*03b0*/  LDG.E R16, desc[UR8][R16.64] ;  /* 0x0000000810107981 */ /* 0x000ea8000c1e1900 */
[----:B------:R-:W3:Y:S04]  /*03c0*/  LDG.E R18, desc[UR8][R18.64] ;  /* 0x0000000812127981 */ /* 0x000ee8000c1e1900 */
[----:B------:R-:W4:Y:S01]  /*03d0*/  LDG.E R13, desc[UR8][R12.64] ;  /* 0x000000080c0d7981 */ /* 0x000f22000c1e1900 */
[C---:B--2---:R-:W-:Y:S01]  /*03e0*/  IADD3 R25, PT, PT, R11.reuse, R16, RZ ;  /* 0x000000100b197210 */ /* 0x044fe20007ffe0ff */
[----:B---3--:R-:W-:-:S04]  /*03f0*/  IMAD.IADD R21, R11, 0x1, R18 ;  /* 0x000000010b157824 */ /* 0x008fc800078e0212 */
[----:B------:R-:W-:-:S04]  /*0400*/  IMAD.WIDE R24, R25, 0x4, R6 ;  /* 0x0000000419187825 */ /* 0x000fc800078e0206 */
[----:B------:R-:W-:Y:S02]  /*0410*/  IMAD.WIDE R20, R21, 0x4, R6 ;  /* 0x0000000415147825 */ /* 0x000fe400078e0206 */
[----:B------:R-:W4:Y:S04]  /*0420*/  LDG.E R24, desc[UR8][R24.64] ;  /* 0x0000000818187981 */ /* 0x000f28000c1e1900 */
[----:B------:R-:W2:Y:S01]  /*0430*/  LDG.E R20, desc[UR8][R20.64] ;  /* 0x0000000814147981 */ /* 0x000ea2000c1e1900 */
[----:B----4-:R-:W-:-:S05]  /*0440*/  IMAD.IADD R27, R24, 0x1, R13 ;  /* 0x00000001181b7824 */ /* 0x010fca00078e020d */
[----:B--2---:R-:W-:-:S13]  /*0450*/  ISETP.NE.AND P0, PT, R20, R27, PT ;  /* 0x0000001b1400720c */ /* 0x004fda0003f05270 */
[----:B-1----:R-:W-:Y:S05]  /*0460*/  @P0 BRA `(.L_x_4) ;  /* 0x0000000000680947 */ /* 0x002fea0003800000 */
[----:B------:R-:W0:Y:S01]  /*0470*/  S2UR UR6, SR_CgaCtaId ;  /* 0x00000000000679c3 */ /* 0x000e220000008800 */
[----:B------:R-:W-:Y:S01]  /*0480*/  UMOV UR5, 0x400 ;  /* 0x0000040000057882 */ /* 0x000fe20000000000 */
[----:B------:R-:W-:Y:S01]  /*0490*/  HFMA2 R12, -RZ, RZ, 0, 5.9604644775390625e-08 ;  /* 0x00000001ff0c7431 */ /* 0x000fe200000001ff */
[----:B0-----:R-:W-:-:S09]  /*04a0*/  ULEA UR5, UR6, UR5, 0x18 ;  /* 0x0000000506057291 */ /* 0x001fd2000f8ec0ff */
[----:B------:R1:W-:Y:S01]  /*04b0*/  STS [UR5], R12 ;  /* 0x0000000cff007988 */ /* 0x0003e20008000805 */
[----:B------:R-:W-:Y:S05]  /*04c0*/  BRA `(.L_x_4) ;  /* 0x0000000000507947 */ /* 0x000fea0003800000 */
.L_x_3:
[----:B------:R-:W-:-:S05]  /*04d0*/  IMAD.IADD R29, R14, 0x1, R25 ;  /* 0x000000010e1d7824 */ /* 0x000fca00078e0219 */
[----:B------:R-:W-:-:S13]  /*04e0*/  ISETP.GT.AND P0, PT, R24, R29, PT ;  /* 0x0000001d1800720c */ /* 0x000fda0003f04270 */
[----:B------:R-:W-:Y:S05]  /*04f0*/  @!P0 BRA `(.L_x_4) ;  /* 0x0000000000448947 */ /* 0x000fea0003800000 */
[----:B------:R0:W-:Y:S04]  /*0500*/  REDG.E.MIN.S32.STRONG.GPU desc[UR8][R20.64], R29 ;  /* 0x0000001d1400798e */ /* 0x0001e8000c92e308 */
[----:B------:R-:W2:Y:S04]  /*0510*/  LDG.E R18, desc[UR8][R18.64] ;  /* 0x0000000812127981 */ /* 0x000ea8000c1e1900 */
[----:B------:R-:W3:Y:S04]  /*0520*/  LDG.E R13, desc[UR8][R12.64] ;  /* 0x000000080c0d7981 */ /* 0x000ee8000c1e1900 */
[----:B------:R-:W4:Y:S01]  /*0530*/  LDG.E R16, desc[UR8][R16.64] ;  /* 0x0000000810107981 */ /* 0x000f22000c1e1900 */
[----:B--2---:R-:W-:-:S04]  /*0540*/  IMAD.IADD R23, R11, 0x1, R18 ;  /* 0x000000010b177824 */ /* 0x004fc800078e0212 */
[----:B------:R-:W-:-:S06]  /*0550*/  IMAD.WIDE R22, R23, 0x4, R6 ;  /* 0x0000000417167825 */ /* 0x000fcc00078e0206 */
[----:B------:R-:W3:Y:S01]  /*0560*/  LDG.E R22, desc[UR8][R22.64] ;  /* 0x0000000816167981 */ /* 0x000ee2000c1e1900 */
[----:B----4-:R-:W-:-:S04]  /*0570*/  IMAD.IADD R27, R11, 0x1, R16 ;  /* 0x000000010b1b7824 */ /* 0x010fc800078e0210 */
[----:B------:R-:W-:Y:S01]  /*0580*/  IMAD.WIDE R18, R27, 0x4, R6 ;  /* 0x000000041b127825 */ /* 0x000fe200078e0206 */
[----:B---3--:R-:W-:-:S04]  /*0590*/  IADD3 R25, PT, PT, R22, R13, RZ ;  /* 0x0000000d16197210 */ /* 0x008fc80007ffe0ff */
[----:B------:R-:W-:-:S13]  /*05a0*/  ISETP.NE.AND P0, PT, R25, RZ, PT ;  /* 0x000000ff1900720c */ /* 0x000fda0003f05270 */
[----:B------:R-:W1:Y:S01]  /*05b0*/  @P0 S2R R24, SR_CgaCtaId ;  /* 0x0000000000180919 */ /* 0x000e620000008800 */
[----:B------:R-:W-:Y:S01]  /*05c0*/  @P0 MOV R14, 0x400 ;  /* 0x00000400000e0802 */ /* 0x000fe20000000f00 */
[----:B0-----:R-:W-:Y:S01]  /*05d0*/  @P0 IMAD.MOV.U32 R21, RZ, RZ, 0x1 ;  /* 0x00000001ff150424 */ /* 0x001fe200078e00ff */
[----:B------:R0:W-:Y:S02]  /*05e0*/  STG.E desc[UR8][R18.64], R25 ;  /* 0x0000001912007986 */ /* 0x0001e4000c101908 */
[----:B-1----:R-:W-:-:S05]  /*05f0*/  @P0 LEA R14, R24, R14, 0x18 ;  /* 0x0000000e180e0211 */ /* 0x002fca00078ec0ff */
[----:B------:R0:W-:Y:S02]  /*0600*/  @P0 STS [R14], R21 ;  /* 0x000000150e000388 */ /* 0x0001e40000000800 */
.L_x_4:
[----:B------:R-:W-:Y:S05]  /*0610*/  BSYNC.RECONVERGENT B1 ;  /* 0x0000000000017941 */ /* 0x000fea0003800200 */
.L_x_2:
[----:B-1----:R-:W2:Y:S01]  /*0620*/  LDG.E R12, desc[UR8][R4.64] ;  /* 0x00000008040c7981 */ /* 0x002ea2000c1e1900 */
[C---:B------:R-:W-:Y:S01]  /*0630*/  IADD3 R15, PT, PT, R10.reuse, R15, RZ ;  /* 0x0000000f0a0f7210 */ /* 0x040fe20007ffe0ff */
[----:B------:R-:W-:-:S03]  /*0640*/  IMAD.WIDE.U32 R8, R10, 0x4, R8 ;  /* 0x000000040a087825 */ /* 0x000fc600078e0008 */
[----:B--2---:R-:W-:-:S13]  /*0650*/  ISETP.GE.AND P0, PT, R15, R12, PT ;  /* 0x0000000c0f00720c */ /* 0x004fda0003f06270 */
[----:B------:R-:W-:Y:S05]  /*0660*/  @!P0 BRA `(.L_x_5) ;  /* 0xfffffffc00008947 */ /* 0x000fea000383ffff */
.L_x_1:
[----:B------:R-:W-:Y:S05]  /*0670*/  BSYNC.RECONVERGENT B0 ;  /* 0x0000000000007941 */ /* 0x000fea0003800200 */
.L_x_0:
[----:B------:R-:W1:Y:S08]  /*0680*/  S2UR UR6, SR_CgaCtaId ;  /* 0x00000000000679c3 */ /* 0x000e700000008800 */
[----:B------:R-:W-:Y:S06]  /*0690*/  BAR.SYNC.DEFER_BLOCKING 0x0 ;  /* 0x0000000000007b1d */ /* 0x000fec0000010000 */
[----:B------:R-:W-:-:S02]  /*06a0*/  UMOV UR5, 0x400 ;  /* 0x0000040000057882 */ /* 0x000fc40000000000 */
[----:B-1----:R-:W-:-:S09]  /*06b0*/  ULEA UR5, UR6, UR5, 0x18 ;  /* 0x0000000506057291 */ /* 0x002fd2000f8ec0ff */
[----:B------:R-:W1:Y:S02]  /*06c0*/  LDS R4, [UR5] ;  /* 0x00000005ff047984 */ /* 0x000e640008000800 */
[----:B-1----:R-:W-:-:S13]  /*06d0*/  ISETP.NE.AND P0, PT, R4, RZ, PT ;  /* 0x000000ff0400720c */ /* 0x002fda0003f05270 */
[----:B------:R-:W-:Y:S05]  /*06e0*/  @P0 BRA `(.L_x_6) ;  /* 0xfffffff8009c0947 */ /* 0x000fea000383ffff */
[----:B------:R-:W1:Y:S02]  /*06f0*/  LDC.64 R4, c[0x0][0x3a8] ;  /* 0x0000ea00ff047b82 */ /* 0x000e640000000a00 */
[----:B-1----:R-:W2:Y:S01]  /*0700*/  LDG.E R4, desc[UR8][R4.64] ;  /* 0x0000000804047981 */ /* 0x002ea2000c1e1900 */
[----:B------:R-:W1:Y:S01]  /*0710*/  LDCU UR5, c[0x0][0x370] ;  /* 0x00006e00ff0577ac */ /* 0x000e620008000800 */
[----:B------:R-:W1:Y:S02]  /*0720*/  LDCU UR6, c[0x0][0x374] ;  /* 0x00006e80ff0677ac */ /* 0x000e640008000800 */
[----:B-1----:R-:W-:-:S06]  /*0730*/  UIMAD UR4, UR5, UR6, UR4 ;  /* 0x00000006050472a4 */ /* 0x002fcc000f8e0204 */
[----:B--2---:R-:W-:-:S13]  /*0740*/  ISETP.LE.AND P0, PT, R4, UR4, PT ;  /* 0x0000000404007c0c */ /* 0x004fda000bf03270 */
[----:B------:R-:W-:Y:S05]  /*0750*/  @!P0 BRA `(.L_x_7) ;  /* 0xfffffff800748947 */ /* 0x000fea000383ffff */
[----:B------:R-:W-:Y:S05]  /*0760*/  EXIT ;  /* 0x000000000000794d */ /* 0x000fea0003800000 */
.L_x_8:
[----:B------:R-:W-:-:S00]  /*0770*/  BRA `(.L_x_8) ;  /* 0xfffffffc00fc7947 */ /* 0x000fc0000383ffff */
[----:B------:R-:W-:-:S00]  /*0780*/  NOP ;  /* 0x0000000000007918 */ /* 0x000fc00000000000 */
[----:B------:R-:W-:-:S00]  /*0790*/  NOP ;  /* 0x0000000000007918 */ /* 0x000fc00000000000 */
[----:B------:R-:W-:-:S00]  /*07a0*/  NOP ;  /* 0x0000000000007918 */ /* 0x000fc00000000000 */
[----:B------:R-:W-:-:S00]  /*07b0*/  NOP ;  /* 0x0000000000007918 */ /* 0x000fc00000000000 */
[----:B------:R-:W-:-:S00]  /*07c0*/  NOP ;  /* 0x0000000000007918 */ /* 0x000fc00000000000 */
[----:B------:R-:W-:-:S00]  /*07d0*/  NOP ;  /* 0x0000000000007918 */ /* 0x000fc00000000000 */
[----:B------:R-:W-:-:S00]  /*07e0*/  NOP ;  /* 0x0000000000007918 */ /* 0x000fc00000000000 */
[----:B------:R-:W-:-:S00]  /*07f0*/  NOP ;  /* 0x0000000000007918 */ /* 0x000fc00000000000 */
.L_x_9:


//--------------------- .nv.shared._Z4edgePiS_S_S_S_S_S_ --------------------------
	.section	.nv.shared._Z4edgePiS_S_S_S_S_S_,"aw",@nobits
	.sectionflags	@""
	.align	4
.nv.shared._Z4edgePiS_S_S_S_S_S_:
	.zero		1028


//--------------------- .nv.shared.reserved.0     --------------------------
	.section	.nv.shared.reserved.0,"aw",@nobits
	.weak		__nv_reservedSMEM_offset_0_alias
	.size		__nv_reservedSMEM_offset_0_alias, 0, 64
	.other		__nv_reservedSMEM_offset_0_alias,@"STO_CUDA_RESERVED_SHARED STV_DEFAULT"
__nv_reservedSMEM_offset_0_alias:
	.zero		0
	.zero		64


//--------------------- .nv.constant0._Z4edgePiS_S_S_S_S_S_ --------------------------
	.section	.nv.constant0._Z4edgePiS_S_S_S_S_S_,"a",@progbits
	.sectionflags	@""
	.align	4
.nv.constant0._Z4edgePiS_S_S_S_S_S_:
	.zero		952


//--------------------- SYMBOLS --------------------------

	.type		.nv.reservedSmem.offset0,@object
	.size		.nv.reservedSmem.offset0,0x4
	.type		.nv.reservedSmem.cap,@object
	.size		.nv.reservedSmem.cap,0x4
